	.headerflags	@"EF_CUDA_TEXMODE_UNIFIED EF_CUDA_64BIT_ADDRESS EF_CUDA_ACCELERATORS EF_CUDA_SM90 EF_CUDA_VIRTUAL_SM(EF_CUDA_SM90)"
	.elftype	@"ET_EXEC"


//--------------------- .nv.info                  --------------------------
	.section	.nv.info,"",@"SHT_CUDA_INFO"
	.align	4


	//----- nvinfo : EIATTR_REGCOUNT
	.align		4
        /*0000*/ 	.byte	0x04, 0x2f
        /*0002*/ 	.short	(.L_1 - .L_0)
	.align		4
.L_0:
        /*0004*/ 	.word	index@(triton_poi_fused_convolution_div_max_pool2d_with_indices_relu_sub_10)
        /*0008*/ 	.word	0x0000000c


	//----- nvinfo : EIATTR_MIN_STACK_SIZE
	.align		4
.L_1:
        /*000c*/ 	.byte	0x04, 0x12
        /*000e*/ 	.short	(.L_3 - .L_2)
	.align		4
.L_2:
        /*0010*/ 	.word	index@(triton_poi_fused_convolution_div_max_pool2d_with_indices_relu_sub_10)
        /*0014*/ 	.word	0x00000000


	//----- nvinfo : EIATTR_FRAME_SIZE
	.align		4
.L_3:
        /*0018*/ 	.byte	0x04, 0x11
        /*001a*/ 	.short	(.L_5 - .L_4)
	.align		4
.L_4:
        /*001c*/ 	.word	index@(triton_poi_fused_convolution_div_max_pool2d_with_indices_relu_sub_10)
        /*0020*/ 	.word	0x00000000


	//----- nvinfo : EIATTR_MIN_STACK_SIZE
	.align		4
.L_5:
        /*0024*/ 	.byte	0x04, 0x12
        /*0026*/ 	.short	(.L_7 - .L_6)
	.align		4
.L_6:
        /*0028*/ 	.word	index@(triton_poi_fused_convolution_div_max_pool2d_with_indices_relu_sub_10)
        /*002c*/ 	.word	0x00000000
.L_7:


//--------------------- .nv.info.triton_poi_fused_convolution_div_max_pool2d_with_indices_relu_sub_10 --------------------------
	.section	.nv.info.triton_poi_fused_convolution_div_max_pool2d_with_indices_relu_sub_10,"",@"SHT_CUDA_INFO"
	.sectionflags	@""
	.align	4


	//----- nvinfo : EIATTR_CUDA_API_VERSION
	.align		4
        /*0000*/ 	.byte	0x04, 0x37
        /*0002*/ 	.short	(.L_9 - .L_8)
.L_8:
        /*0004*/ 	.word	0x0000007c


	//----- nvinfo : EIATTR_KPARAM_INFO
	.align		4
.L_9:
        /*0008*/ 	.byte	0x04, 0x17
        /*000a*/ 	.short	(.L_11 - .L_10)
.L_10:
        /*000c*/ 	.word	0x00000000
        /*0010*/ 	.short	0x0002
        /*0012*/ 	.short	0x0010
        /*0014*/ 	.byte	0x00, 0xf0, 0x11, 0x00


	//----- nvinfo : EIATTR_KPARAM_INFO
	.align		4
.L_11:
        /*0018*/ 	.byte	0x04, 0x17
        /*001a*/ 	.short	(.L_13 - .L_12)
.L_12:
        /*001c*/ 	.word	0x00000000
        /*0020*/ 	.short	0x0001
        /*0022*/ 	.short	0x0008
        /*0024*/ 	.byte	0x00, 0xf4, 0x21, 0x00


	//----- nvinfo : EIATTR_KPARAM_INFO
	.align		4
.L_13:
        /*0028*/ 	.byte	0x04, 0x17
        /*002a*/ 	.short	(.L_15 - .L_14)
.L_14:
        /*002c*/ 	.word	0x00000000
        /*0030*/ 	.short	0x0000
        /*0032*/ 	.short	0x0000
        /*0034*/ 	.byte	0x00, 0xf4, 0x21, 0x00


	//----- nvinfo : EIATTR_SPARSE_MMA_MASK
	.align		4
.L_15:
        /*0038*/ 	.byte	0x03, 0x50
        /*003a*/ 	.short	0x0000


	//----- nvinfo : EIATTR_MAXREG_COUNT
	.align		4
        /*003c*/ 	.byte	0x03, 0x1b
        /*003e*/ 	.short	0x00ff


	//----- nvinfo : EIATTR_EXIT_INSTR_OFFSETS
	.align		4
        /*0040*/ 	.byte	0x04, 0x1c
        /*0042*/ 	.short	(.L_17 - .L_16)


	//   ....[0]....
.L_16:
        /*0044*/ 	.word	0x00000190


	//----- nvinfo : EIATTR_REQNTID
	.align		4
.L_17:
        /*0048*/ 	.byte	0x04, 0x10
        /*004a*/ 	.short	(.L_19 - .L_18)
.L_18:
        /*004c*/ 	.word	0x00000100
        /*0050*/ 	.word	0x00000001
        /*0054*/ 	.word	0x00000001


	//----- nvinfo : EIATTR_CBANK_PARAM_SIZE
	.align		4
.L_19:
        /*0058*/ 	.byte	0x03, 0x19
        /*005a*/ 	.short	0x0014


	//----- nvinfo : EIATTR_PARAM_CBANK
	.align		4
        /*005c*/ 	.byte	0x04, 0x0a
        /*005e*/ 	.short	(.L_21 - .L_20)
	.align		4
.L_20:
        /*0060*/ 	.word	index@(.nv.constant0.triton_poi_fused_convolution_div_max_pool2d_with_indices_relu_sub_10)
        /*0064*/ 	.short	0x0210
        /*0066*/ 	.short	0x0014


	//----- nvinfo : EIATTR_SW_WAR
	.align		4
.L_21:
        /*0068*/ 	.byte	0x04, 0x36
        /*006a*/ 	.short	(.L_23 - .L_22)
.L_22:
        /*006c*/ 	.word	0x00000008
.L_23:


//--------------------- .nv.callgraph             --------------------------
	.section	.nv.callgraph,"",@"SHT_CUDA_CALLGRAPH"
	.align	4
	.sectionentsize	8
	.align		4
        /*0000*/ 	.word	0x00000000
	.align		4
        /*0004*/ 	.word	0xffffffff
	.align		4
        /*0008*/ 	.word	0x00000000
	.align		4
        /*000c*/ 	.word	0xfffffffe
	.align		4
        /*0010*/ 	.word	0x00000000
	.align		4
        /*0014*/ 	.word	0xfffffffd
	.align		4
        /*0018*/ 	.word	0x00000000
	.align		4
        /*001c*/ 	.word	0xfffffffc


//--------------------- .text.triton_poi_fused_convolution_div_max_pool2d_with_indices_relu_sub_10 --------------------------
	.section	.text.triton_poi_fused_convolution_div_max_pool2d_with_indices_relu_sub_10,"ax",@progbits
	.align	128
        .global         triton_poi_fused_convolution_div_max_pool2d_with_indices_relu_sub_10
        .type           triton_poi_fused_convolution_div_max_pool2d_with_indices_relu_sub_10,@function
        .size           triton_poi_fused_convolution_div_max_pool2d_with_indices_relu_sub_10,(.L_x_1 - triton_poi_fused_convolution_div_max_pool2d_with_indices_relu_sub_10)
        .other          triton_poi_fused_convolution_div_max_pool2d_with_indices_relu_sub_10,@"STO_CUDA_ENTRY STV_DEFAULT"
triton_poi_fused_convolution_div_max_pool2d_with_indices_relu_sub_10:
.text.triton_poi_fused_convolution_div_max_pool2d_with_indices_relu_sub_10:
[----:B------:R-:W-:Y:S01]  /*0000*/  LDC R1, c[0x0][0x28] ;  /* 0x00000a00ff017b82 */ /* 0x000fe20000000800 */
[----:B------:R-:W1:Y:S07]  /*0010*/  S2R R0, SR_TID.X ;  /* 0x0000000000007919 */ /* 0x000e6e0000002100 */
[----:B------:R-:W2:Y:S01]  /*0020*/  LDC.64 R4, c[0x0][0x218] ;  /* 0x00008600ff047b82 */ /* 0x000ea20000000a00 */
[----:B------:R-:W-:Y:S01]  /*0030*/  ULDC.64 UR4, c[0x0][0x208] ;  /* 0x0000820000047ab9 */ /* 0x000fe20000000a00 */
[----:B------:R-:W3:Y:S06]  /*0040*/  S2R R7, SR_CTAID.X ;  /* 0x0000000000077919 */ /* 0x000eec0000002500 */
[----:B------:R-:W4:Y:S01]  /*0050*/  LDC.64 R2, c[0x0][0x210] ;  /* 0x00008400ff027b82 */ /* 0x000f220000000a00 */
[----:B-1----:R-:W-:Y:S01]  /*0060*/  IMAD.SHL.U32 R0, R0, 0x2, RZ ;  /* 0x0000000200007824 */ /* 0x002fe200078e00ff */
[----:B---3--:R-:W-:-:S04]  /*0070*/  SHF.R.S32.HI R6, RZ, 0x16, R7 ;  /* 0x00000016ff067819 */ /* 0x008fc80000011407 */
[----:B------:R-:W-:-:S05]  /*0080*/  LOP3.LUT R0, R0, 0x1fe, RZ, 0xc0, !PT ;  /* 0x000001fe00007812 */ /* 0x000fca00078ec0ff */
[----:B------:R-:W-:Y:S01]  /*0090*/  IMAD R7, R7, 0x200, R0 ;  /* 0x0000020007077824 */ /* 0x000fe200078e0200 */
[----:B------:R-:W-:-:S03]  /*00a0*/  SGXT R0, R6, 0x1 ;  /* 0x000000010600781a */ /* 0x000fc60000000200 */
[----:B----4-:R-:W-:Y:S01]  /*00b0*/  IMAD.WIDE R2, R7, 0x4, R2 ;  /* 0x0000000407027825 */ /* 0x010fe200078e0202 */
[----:B------:R-:W-:-:S04]  /*00c0*/  LEA.HI R0, R0, R7, RZ, 0x8 ;  /* 0x0000000700007211 */ /* 0x000fc800078f40ff */
[----:B------:R-:W-:-:S05]  /*00d0*/  LOP3.LUT R0, R0, 0xffffff00, RZ, 0xc0, !PT ;  /* 0xffffff0000007812 */ /* 0x000fca00078ec0ff */
[----:B------:R-:W-:Y:S02]  /*00e0*/  IMAD.IADD R9, R7, 0x1, -R0 ;  /* 0x0000000107097824 */ /* 0x000fe400078e0a00 */
[----:B------:R-:W3:Y:S02]  /*00f0*/  LDG.E.64 R6, desc[UR4][R2.64] ;  /* 0x0000000402067981 */ /* 0x000ee4000c1e1b00 */
[----:B--2---:R-:W-:-:S06]  /*0100*/  IMAD.WIDE R4, R9, 0x4, R4 ;  /* 0x0000000409047825 */ /* 0x004fcc00078e0204 */
[----:B------:R-:W3:Y:S02]  /*0110*/  LDG.E.EL.64 R4, desc[UR4][R4.64] ;  /* 0x0000000404047981 */ /* 0x000ee4000c2e1b00 */
[C---:B---3--:R-:W-:Y:S01]  /*0120*/  FSETP.GEU.AND P0, PT, R6.reuse, -R4, PT ;  /* 0x800000040600720b */ /* 0x048fe20003f0e000 */
[----:B------:R-:W-:Y:S01]  /*0130*/  FADD R6, R6, R4 ;  /* 0x0000000406067221 */ /* 0x000fe20000000000 */
[C---:B------:R-:W-:Y:S01]  /*0140*/  FADD R0, R7.reuse, R5 ;  /* 0x0000000507007221 */ /* 0x040fe20000000000 */
[----:B------:R-:W-:-:S03]  /*0150*/  FSETP.GEU.AND P1, PT, R7, -R5, PT ;  /* 0x800000050700720b */ /* 0x000fc60003f2e000 */
[----:B------:R-:W-:Y:S02]  /*0160*/  FSEL R6, R6, RZ, P0 ;  /* 0x000000ff06067208 */ /* 0x000fe40000000000 */
[----:B------:R-:W-:-:S05]  /*0170*/  FSEL R7, R0, RZ, P1 ;  /* 0x000000ff00077208 */ /* 0x000fca0000800000 */
[----:B------:R-:W-:Y:S01]  /*0180*/  STG.E.64 desc[UR4][R2.64], R6 ;  /* 0x0000000602007986 */ /* 0x000fe2000c101b04 */
[----:B------:R-:W-:Y:S05]  /*0190*/  EXIT ;  /* 0x000000000000794d */ /* 0x000fea0003800000 */
.L_x_0:
[----:B------:R-:W-:-:S00]  /*01a0*/  BRA `(.L_x_0) ;  /* 0xfffffffc00fc7947 */ /* 0x000fc0000383ffff */
[----:B------:R-:W-:-:S00]  /*01b0*/  NOP ;  /* 0x0000000000007918 */ /* 0x000fc00000000000 */
        /* <DEDUP_REMOVED lines=12> */
.L_x_1:


//--------------------- .nv.constant0.triton_poi_fused_convolution_div_max_pool2d_with_indices_relu_sub_10 --------------------------
	.section	.nv.constant0.triton_poi_fused_convolution_div_max_pool2d_with_indices_relu_sub_10,"a",@progbits
	.sectionflags	@""
	.align	4
.nv.constant0.triton_poi_fused_convolution_div_max_pool2d_with_indices_relu_sub_10:
	.zero		548
